//
// Generated by NVIDIA NVVM Compiler
//
// Compiler Build ID: CL-36424714
// Cuda compilation tools, release 13.0, V13.0.88
// Based on NVVM 20.0.0
//

.version 9.0
.target sm_100
.address_size 64

	// .globl	_Z15MatrixAddKernelPiS_S_i

.visible .entry _Z15MatrixAddKernelPiS_S_i(
	.param .u64 .ptr .align 1 _Z15MatrixAddKernelPiS_S_i_param_0,
	.param .u64 .ptr .align 1 _Z15MatrixAddKernelPiS_S_i_param_1,
	.param .u64 .ptr .align 1 _Z15MatrixAddKernelPiS_S_i_param_2,
	.param .u32 _Z15MatrixAddKernelPiS_S_i_param_3
)
{
	.reg .pred 	%p<2>;
	.reg .b32 	%r<6>;
	.reg .b64 	%rd<11>;

	ld.param.u64 	%rd1, [_Z15MatrixAddKernelPiS_S_i_param_0];
	ld.param.u64 	%rd2, [_Z15MatrixAddKernelPiS_S_i_param_1];
	ld.param.u64 	%rd3, [_Z15MatrixAddKernelPiS_S_i_param_2];
	ld.param.u32 	%r2, [_Z15MatrixAddKernelPiS_S_i_param_3];
	mov.u32 	%r1, %ctaid.x;
	setp.ge.s32 	%p1, %r1, %r2;
	@%p1 bra 	$L__BB0_2;
	cvta.to.global.u64 	%rd4, %rd1;
	cvta.to.global.u64 	%rd5, %rd2;
	cvta.to.global.u64 	%rd6, %rd3;
	mul.wide.u32 	%rd7, %r1, 4;
	add.s64 	%rd8, %rd4, %rd7;
	ld.global.u32 	%r3, [%rd8];
	add.s64 	%rd9, %rd5, %rd7;
	ld.global.u32 	%r4, [%rd9];
	add.s32 	%r5, %r4, %r3;
	add.s64 	%rd10, %rd6, %rd7;
	st.global.u32 	[%rd10], %r5;
$L__BB0_2:
	ret;

}
	// .globl	_Z15MatrixMulKernelPiS_S_i
.visible .entry _Z15MatrixMulKernelPiS_S_i(
	.param .u64 .ptr .align 1 _Z15MatrixMulKernelPiS_S_i_param_0,
	.param .u64 .ptr .align 1 _Z15MatrixMulKernelPiS_S_i_param_1,
	.param .u64 .ptr .align 1 _Z15MatrixMulKernelPiS_S_i_param_2,
	.param .u32 _Z15MatrixMulKernelPiS_S_i_param_3
)
{
	.reg .pred 	%p<10>;
	.reg .b32 	%r<130>;
	.reg .b64 	%rd<65>;

	ld.param.u64 	%rd10, [_Z15MatrixMulKernelPiS_S_i_param_0];
	ld.param.u64 	%rd11, [_Z15MatrixMulKernelPiS_S_i_param_1];
	ld.param.u64 	%rd9, [_Z15MatrixMulKernelPiS_S_i_param_2];
	ld.param.u32 	%r49, [_Z15MatrixMulKernelPiS_S_i_param_3];
	cvta.to.global.u64 	%rd1, %rd11;
	cvta.to.global.u64 	%rd2, %rd10;
	mov.u32 	%r1, %tid.x;
	mov.u32 	%r2, %tid.y;
	setp.lt.s32 	%p1, %r49, 1;
	mov.b32 	%r129, 0;
	@%p1 bra 	$L__BB1_12;
	mul.lo.s32 	%r3, %r49, %r2;
	and.b32  	%r4, %r49, 7;
	setp.lt.u32 	%p2, %r49, 8;
	mov.b32 	%r124, 0;
	mov.u32 	%r129, %r124;
	@%p2 bra 	$L__BB1_4;
	and.b32  	%r124, %r49, 2147483640;
	neg.s32 	%r118, %r124;
	add.s32 	%r117, %r1, %r49;
	shl.b32 	%r8, %r49, 3;
	shl.b32 	%r54, %r49, 1;
	add.s32 	%r116, %r1, %r54;
	mad.lo.s32 	%r115, %r49, 3, %r1;
	shl.b32 	%r55, %r49, 2;
	add.s32 	%r114, %r1, %r55;
	mad.lo.s32 	%r113, %r49, 5, %r1;
	mad.lo.s32 	%r112, %r49, 6, %r1;
	mad.lo.s32 	%r111, %r49, 7, %r1;
	mul.wide.u32 	%rd12, %r1, 4;
	add.s64 	%rd64, %rd1, %rd12;
	mul.wide.u32 	%rd13, %r3, 4;
	add.s64 	%rd14, %rd13, %rd2;
	add.s64 	%rd63, %rd14, 16;
	mov.b32 	%r129, 0;
	mul.wide.u32 	%rd29, %r8, 4;
$L__BB1_3:
	.pragma "nounroll";
	ld.global.u32 	%r56, [%rd63+-16];
	ld.global.u32 	%r57, [%rd64];
	mad.lo.s32 	%r58, %r57, %r56, %r129;
	ld.global.u32 	%r59, [%rd63+-12];
	mul.wide.u32 	%rd15, %r117, 4;
	add.s64 	%rd16, %rd1, %rd15;
	ld.global.u32 	%r60, [%rd16];
	mad.lo.s32 	%r61, %r60, %r59, %r58;
	ld.global.u32 	%r62, [%rd63+-8];
	mul.wide.u32 	%rd17, %r116, 4;
	add.s64 	%rd18, %rd1, %rd17;
	ld.global.u32 	%r63, [%rd18];
	mad.lo.s32 	%r64, %r63, %r62, %r61;
	ld.global.u32 	%r65, [%rd63+-4];
	mul.wide.u32 	%rd19, %r115, 4;
	add.s64 	%rd20, %rd1, %rd19;
	ld.global.u32 	%r66, [%rd20];
	mad.lo.s32 	%r67, %r66, %r65, %r64;
	ld.global.u32 	%r68, [%rd63];
	mul.wide.u32 	%rd21, %r114, 4;
	add.s64 	%rd22, %rd1, %rd21;
	ld.global.u32 	%r69, [%rd22];
	mad.lo.s32 	%r70, %r69, %r68, %r67;
	ld.global.u32 	%r71, [%rd63+4];
	mul.wide.u32 	%rd23, %r113, 4;
	add.s64 	%rd24, %rd1, %rd23;
	ld.global.u32 	%r72, [%rd24];
	mad.lo.s32 	%r73, %r72, %r71, %r70;
	ld.global.u32 	%r74, [%rd63+8];
	mul.wide.u32 	%rd25, %r112, 4;
	add.s64 	%rd26, %rd1, %rd25;
	ld.global.u32 	%r75, [%rd26];
	mad.lo.s32 	%r76, %r75, %r74, %r73;
	ld.global.u32 	%r77, [%rd63+12];
	mul.wide.u32 	%rd27, %r111, 4;
	add.s64 	%rd28, %rd1, %rd27;
	ld.global.u32 	%r78, [%rd28];
	mad.lo.s32 	%r129, %r78, %r77, %r76;
	add.s32 	%r118, %r118, 8;
	add.s32 	%r117, %r117, %r8;
	add.s32 	%r116, %r116, %r8;
	add.s32 	%r115, %r115, %r8;
	add.s32 	%r114, %r114, %r8;
	add.s32 	%r113, %r113, %r8;
	add.s32 	%r112, %r112, %r8;
	add.s32 	%r111, %r111, %r8;
	add.s64 	%rd64, %rd64, %rd29;
	add.s64 	%rd63, %rd63, 32;
	setp.ne.s32 	%p3, %r118, 0;
	@%p3 bra 	$L__BB1_3;
$L__BB1_4:
	setp.eq.s32 	%p4, %r4, 0;
	@%p4 bra 	$L__BB1_12;
	and.b32  	%r36, %r49, 3;
	setp.lt.u32 	%p5, %r4, 4;
	@%p5 bra 	$L__BB1_7;
	add.s32 	%r80, %r124, %r3;
	mul.wide.u32 	%rd30, %r80, 4;
	add.s64 	%rd31, %rd2, %rd30;
	ld.global.u32 	%r81, [%rd31];
	mad.lo.s32 	%r82, %r124, %r49, %r1;
	mul.wide.u32 	%rd32, %r82, 4;
	add.s64 	%rd33, %rd1, %rd32;
	ld.global.u32 	%r83, [%rd33];
	mad.lo.s32 	%r84, %r83, %r81, %r129;
	cvt.u64.u32 	%rd34, %r3;
	cvt.u64.u32 	%rd35, %r124;
	add.s64 	%rd36, %rd35, %rd34;
	shl.b64 	%rd37, %rd36, 2;
	add.s64 	%rd38, %rd2, %rd37;
	ld.global.u32 	%r85, [%rd38+4];
	add.s32 	%r86, %r82, %r49;
	mul.wide.u32 	%rd39, %r86, 4;
	add.s64 	%rd40, %rd1, %rd39;
	ld.global.u32 	%r87, [%rd40];
	mad.lo.s32 	%r88, %r87, %r85, %r84;
	ld.global.u32 	%r89, [%rd38+8];
	add.s32 	%r90, %r86, %r49;
	mul.wide.u32 	%rd41, %r90, 4;
	add.s64 	%rd42, %rd1, %rd41;
	ld.global.u32 	%r91, [%rd42];
	mad.lo.s32 	%r92, %r91, %r89, %r88;
	ld.global.u32 	%r93, [%rd38+12];
	add.s32 	%r94, %r90, %r49;
	mul.wide.u32 	%rd43, %r94, 4;
	add.s64 	%rd44, %rd1, %rd43;
	ld.global.u32 	%r95, [%rd44];
	mad.lo.s32 	%r129, %r95, %r93, %r92;
	add.s32 	%r124, %r124, 4;
$L__BB1_7:
	setp.eq.s32 	%p6, %r36, 0;
	@%p6 bra 	$L__BB1_12;
	setp.eq.s32 	%p7, %r36, 1;
	@%p7 bra 	$L__BB1_10;
	add.s32 	%r97, %r124, %r3;
	mul.wide.u32 	%rd45, %r97, 4;
	add.s64 	%rd46, %rd2, %rd45;
	ld.global.u32 	%r98, [%rd46];
	mad.lo.s32 	%r99, %r124, %r49, %r1;
	mul.wide.u32 	%rd47, %r99, 4;
	add.s64 	%rd48, %rd1, %rd47;
	ld.global.u32 	%r100, [%rd48];
	mad.lo.s32 	%r101, %r100, %r98, %r129;
	cvt.u64.u32 	%rd49, %r3;
	cvt.u64.u32 	%rd50, %r124;
	add.s64 	%rd51, %rd50, %rd49;
	shl.b64 	%rd52, %rd51, 2;
	add.s64 	%rd53, %rd2, %rd52;
	ld.global.u32 	%r102, [%rd53+4];
	add.s32 	%r103, %r99, %r49;
	mul.wide.u32 	%rd54, %r103, 4;
	add.s64 	%rd55, %rd1, %rd54;
	ld.global.u32 	%r104, [%rd55];
	mad.lo.s32 	%r129, %r104, %r102, %r101;
	add.s32 	%r124, %r124, 2;
$L__BB1_10:
	and.b32  	%r105, %r49, 1;
	setp.eq.b32 	%p8, %r105, 1;
	not.pred 	%p9, %p8;
	@%p9 bra 	$L__BB1_12;
	add.s32 	%r106, %r124, %r3;
	mul.wide.u32 	%rd56, %r106, 4;
	add.s64 	%rd57, %rd2, %rd56;
	ld.global.u32 	%r107, [%rd57];
	mad.lo.s32 	%r108, %r124, %r49, %r1;
	mul.wide.u32 	%rd58, %r108, 4;
	add.s64 	%rd59, %rd1, %rd58;
	ld.global.u32 	%r109, [%rd59];
	mad.lo.s32 	%r129, %r109, %r107, %r129;
$L__BB1_12:
	cvta.to.global.u64 	%rd60, %rd9;
	mad.lo.s32 	%r110, %r49, %r2, %r1;
	mul.wide.s32 	%rd61, %r110, 4;
	add.s64 	%rd62, %rd60, %rd61;
	st.global.u32 	[%rd62], %r129;
	ret;

}


// ===== COMPILED SASS (sm_100) =====

	.target	sm_100

	.elftype	@"ET_EXEC"


//--------------------- .note.nv.tkinfo           --------------------------
	.section	.note.nv.tkinfo,"",@"SHT_NOTE"
	.sectionflags	@"SHF_NOTE_NV_TKINFO"
	.tkinfo
        /*0018*/ 	.word	0x00000002
        /*0030*/ 	.string	""
        /*0030*/ 	.string	"ptxas"
        /*0030*/ 	.string	"Cuda compilation tools, release 13.0, V13.0.88"
        /*0030*/ 	.string	"Build cuda_13.0.r13.0/compiler.36424714_0"
        /*0030*/ 	.string	"-arch sm_100 -m 64 "



//--------------------- .note.nv.cuinfo           --------------------------
	.section	.note.nv.cuinfo,"",@"SHT_NOTE"
	.sectionflags	@"SHF_NOTE_NV_CUINFO"
        /*0018*/ 	.short	0x0002
        /*001a*/ 	.short	0x0064
        /*001c*/ 	.short	0x0082
	.zero		2


//--------------------- .nv.info                  --------------------------
	.section	.nv.info,"",@"SHT_CUDA_INFO"
	.align	4


	//----- nvinfo : EIATTR_REGCOUNT
	.align		4
        /*0000*/ 	.byte	0x04, 0x2f
        /*0002*/ 	.short	(.L_1 - .L_0)
	.align		4
.L_0:
        /*0004*/ 	.word	index@(_Z15MatrixAddKernelPiS_S_i)
        /*0008*/ 	.word	0x0000000c


	//----- nvinfo : EIATTR_FRAME_SIZE
	.align		4
.L_1:
        /*000c*/ 	.byte	0x04, 0x11
        /*000e*/ 	.short	(.L_3 - .L_2)
	.align		4
.L_2:
        /*0010*/ 	.word	index@(_Z15MatrixAddKernelPiS_S_i)
        /*0014*/ 	.word	0x00000000


	//----- nvinfo : EIATTR_REGCOUNT
	.align		4
.L_3:
        /*0018*/ 	.byte	0x04, 0x2f
        /*001a*/ 	.short	(.L_5 - .L_4)
	.align		4
.L_4:
        /*001c*/ 	.word	index@(_Z15MatrixMulKernelPiS_S_i)
        /*0020*/ 	.word	0x00000020


	//----- nvinfo : EIATTR_FRAME_SIZE
	.align		4
.L_5:
        /*0024*/ 	.byte	0x04, 0x11
        /*0026*/ 	.short	(.L_7 - .L_6)
	.align		4
.L_6:
        /*0028*/ 	.word	index@(_Z15MatrixMulKernelPiS_S_i)
        /*002c*/ 	.word	0x00000000


	//----- nvinfo : EIATTR_MIN_STACK_SIZE
	.align		4
.L_7:
        /*0030*/ 	.byte	0x04, 0x12
        /*0032*/ 	.short	(.L_9 - .L_8)
	.align		4
.L_8:
        /*0034*/ 	.word	index@(_Z15MatrixMulKernelPiS_S_i)
        /*0038*/ 	.word	0x00000000


	//----- nvinfo : EIATTR_MIN_STACK_SIZE
	.align		4
.L_9:
        /*003c*/ 	.byte	0x04, 0x12
        /*003e*/ 	.short	(.L_11 - .L_10)
	.align		4
.L_10:
        /*0040*/ 	.word	index@(_Z15MatrixAddKernelPiS_S_i)
        /*0044*/ 	.word	0x00000000
.L_11:


//--------------------- .nv.compat                --------------------------
	.section	.nv.compat,"",@"SHT_CUDA_COMPAT_INFO"
	.align	4
        /*0000*/ 	.byte	0x02, 0x09, 0x00, 0x00, 0x02, 0x02, 0x01, 0x00, 0x02, 0x05, 0x05, 0x00, 0x03, 0x07, 0x01, 0x01
        /*0010*/ 	.byte	0x02, 0x03, 0x00, 0x00, 0x02, 0x06, 0x01, 0x00, 0x04, 0x0b, 0x08, 0x00, 0x09, 0x00, 0x00, 0x00
        /*0020*/ 	.byte	0x00, 0x00, 0x00, 0x00


//--------------------- .nv.info._Z15MatrixMulKernelPiS_S_i --------------------------
	.section	.nv.info._Z15MatrixMulKernelPiS_S_i,"",@"SHT_CUDA_INFO"
	.sectionflags	@""
	.align	4


	//----- nvinfo : EIATTR_CUDA_API_VERSION
	.align		4
        /*0000*/ 	.byte	0x04, 0x37
        /*0002*/ 	.short	(.L_13 - .L_12)
.L_12:
        /*0004*/ 	.word	0x00000082


	//----- nvinfo : EIATTR_KPARAM_INFO
	.align		4
.L_13:
        /*0008*/ 	.byte	0x04, 0x17
        /*000a*/ 	.short	(.L_15 - .L_14)
.L_14:
        /*000c*/ 	.word	0x00000000
        /*0010*/ 	.short	0x0003
        /*0012*/ 	.short	0x0018
        /*0014*/ 	.byte	0x00, 0xf0, 0x11, 0x00


	//----- nvinfo : EIATTR_KPARAM_INFO
	.align		4
.L_15:
        /*0018*/ 	.byte	0x04, 0x17
        /*001a*/ 	.short	(.L_17 - .L_16)
.L_16:
        /*001c*/ 	.word	0x00000000
        /*0020*/ 	.short	0x0002
        /*0022*/ 	.short	0x0010
        /*0024*/ 	.byte	0x00, 0xf5, 0x21, 0x00


	//----- nvinfo : EIATTR_KPARAM_INFO
	.align		4
.L_17:
        /*0028*/ 	.byte	0x04, 0x17
        /*002a*/ 	.short	(.L_19 - .L_18)
.L_18:
        /*002c*/ 	.word	0x00000000
        /*0030*/ 	.short	0x0001
        /*0032*/ 	.short	0x0008
        /*0034*/ 	.byte	0x00, 0xf5, 0x21, 0x00


	//----- nvinfo : EIATTR_KPARAM_INFO
	.align		4
.L_19:
        /*0038*/ 	.byte	0x04, 0x17
        /*003a*/ 	.short	(.L_21 - .L_20)
.L_20:
        /*003c*/ 	.word	0x00000000
        /*0040*/ 	.short	0x0000
        /*0042*/ 	.short	0x0000
        /*0044*/ 	.byte	0x00, 0xf5, 0x21, 0x00


	//----- nvinfo : EIATTR_SPARSE_MMA_MASK
	.align		4
.L_21:
        /*0048*/ 	.byte	0x03, 0x50
        /*004a*/ 	.short	0x0000


	//----- nvinfo : EIATTR_MAXREG_COUNT
	.align		4
        /*004c*/ 	.byte	0x03, 0x1b
        /*004e*/ 	.short	0x00ff


	//----- nvinfo : EIATTR_MERCURY_ISA_VERSION
	.align		4
        /*0050*/ 	.byte	0x03, 0x5f
        /*0052*/ 	.short	0x0101


	//----- nvinfo : EIATTR_VRC_CTA_INIT_COUNT
	.align		4
        /*0054*/ 	.byte	0x02, 0x4a
	.zero		1
	.zero		1


	//----- nvinfo : EIATTR_EXIT_INSTR_OFFSETS
	.align		4
        /*0058*/ 	.byte	0x04, 0x1c
        /*005a*/ 	.short	(.L_23 - .L_22)


	//   ....[0]....
.L_22:
        /*005c*/ 	.word	0x00000960


	//----- nvinfo : EIATTR_CBANK_PARAM_SIZE
	.align		4
.L_23:
        /*0060*/ 	.byte	0x03, 0x19
        /*0062*/ 	.short	0x001c


	//----- nvinfo : EIATTR_PARAM_CBANK
	.align		4
        /*0064*/ 	.byte	0x04, 0x0a
        /*0066*/ 	.short	(.L_25 - .L_24)
	.align		4
.L_24:
        /*0068*/ 	.word	index@(.nv.constant0._Z15MatrixMulKernelPiS_S_i)
        /*006c*/ 	.short	0x0380
        /*006e*/ 	.short	0x001c


	//----- nvinfo : EIATTR_SW_WAR
	.align		4
.L_25:
        /*0070*/ 	.byte	0x04, 0x36
        /*0072*/ 	.short	(.L_27 - .L_26)
.L_26:
        /*0074*/ 	.word	0x00000008
.L_27:


//--------------------- .nv.info._Z15MatrixAddKernelPiS_S_i --------------------------
	.section	.nv.info._Z15MatrixAddKernelPiS_S_i,"",@"SHT_CUDA_INFO"
	.sectionflags	@""
	.align	4


	//----- nvinfo : EIATTR_CUDA_API_VERSION
	.align		4
        /*0000*/ 	.byte	0x04, 0x37
        /*0002*/ 	.short	(.L_29 - .L_28)
.L_28:
        /*0004*/ 	.word	0x00000082


	//----- nvinfo : EIATTR_KPARAM_INFO
	.align		4
.L_29:
        /*0008*/ 	.byte	0x04, 0x17
        /*000a*/ 	.short	(.L_31 - .L_30)
.L_30:
        /*000c*/ 	.word	0x00000000
        /*0010*/ 	.short	0x0003
        /*0012*/ 	.short	0x0018
        /*0014*/ 	.byte	0x00, 0xf0, 0x11, 0x00


	//----- nvinfo : EIATTR_KPARAM_INFO
	.align		4
.L_31:
        /*0018*/ 	.byte	0x04, 0x17
        /*001a*/ 	.short	(.L_33 - .L_32)
.L_32:
        /*001c*/ 	.word	0x00000000
        /*0020*/ 	.short	0x0002
        /*0022*/ 	.short	0x0010
        /*0024*/ 	.byte	0x00, 0xf5, 0x21, 0x00


	//----- nvinfo : EIATTR_KPARAM_INFO
	.align		4
.L_33:
        /*0028*/ 	.byte	0x04, 0x17
        /*002a*/ 	.short	(.L_35 - .L_34)
.L_34:
        /*002c*/ 	.word	0x00000000
        /*0030*/ 	.short	0x0001
        /*0032*/ 	.short	0x0008
        /*0034*/ 	.byte	0x00, 0xf5, 0x21, 0x00


	//----- nvinfo : EIATTR_KPARAM_INFO
	.align		4
.L_35:
        /*0038*/ 	.byte	0x04, 0x17
        /*003a*/ 	.short	(.L_37 - .L_36)
.L_36:
        /*003c*/ 	.word	0x00000000
        /*0040*/ 	.short	0x0000
        /*0042*/ 	.short	0x0000
        /*0044*/ 	.byte	0x00, 0xf5, 0x21, 0x00


	//----- nvinfo : EIATTR_SPARSE_MMA_MASK
	.align		4
.L_37:
        /*0048*/ 	.byte	0x03, 0x50
        /*004a*/ 	.short	0x0000


	//----- nvinfo : EIATTR_MAXREG_COUNT
	.align		4
        /*004c*/ 	.byte	0x03, 0x1b
        /*004e*/ 	.short	0x00ff


	//----- nvinfo : EIATTR_MERCURY_ISA_VERSION
	.align		4
        /*0050*/ 	.byte	0x03, 0x5f
        /*0052*/ 	.short	0x0101


	//----- nvinfo : EIATTR_VRC_CTA_INIT_COUNT
	.align		4
        /*0054*/ 	.byte	0x02, 0x4a
	.zero		1
	.zero		1


	//----- nvinfo : EIATTR_EXIT_INSTR_OFFSETS
	.align		4
        /*0058*/ 	.byte	0x04, 0x1c
        /*005a*/ 	.short	(.L_39 - .L_38)


	//   ....[0]....
.L_38:
        /*005c*/ 	.word	0x00000040


	//   ....[1]....
        /*0060*/ 	.word	0x00000100


	//----- nvinfo : EIATTR_CBANK_PARAM_SIZE
	.align		4
.L_39:
        /*0064*/ 	.byte	0x03, 0x19
        /*0066*/ 	.short	0x001c


	//----- nvinfo : EIATTR_PARAM_CBANK
	.align		4
        /*0068*/ 	.byte	0x04, 0x0a
        /*006a*/ 	.short	(.L_41 - .L_40)
	.align		4
.L_40:
        /*006c*/ 	.word	index@(.nv.constant0._Z15MatrixAddKernelPiS_S_i)
        /*0070*/ 	.short	0x0380
        /*0072*/ 	.short	0x001c


	//----- nvinfo : EIATTR_SW_WAR
	.align		4
.L_41:
        /*0074*/ 	.byte	0x04, 0x36
        /*0076*/ 	.short	(.L_43 - .L_42)
.L_42:
        /*0078*/ 	.word	0x00000008
.L_43:


//--------------------- .nv.callgraph             --------------------------
	.section	.nv.callgraph,"",@"SHT_CUDA_CALLGRAPH"
	.align	4
	.sectionentsize	8
	.align		4
        /*0000*/ 	.word	0x00000000
	.align		4
        /*0004*/ 	.word	0xffffffff
	.align		4
        /*0008*/ 	.word	0x00000000
	.align		4
        /*000c*/ 	.word	0xfffffffe
	.align		4
        /*0010*/ 	.word	0x00000000
	.align		4
        /*0014*/ 	.word	0xfffffffd
	.align		4
        /*0018*/ 	.word	0x00000000
	.align		4
        /*001c*/ 	.word	0xfffffffc


//--------------------- .text._Z15MatrixMulKernelPiS_S_i --------------------------
	.section	.text._Z15MatrixMulKernelPiS_S_i,"ax",@progbits
	.align	128
        .global         _Z15MatrixMulKernelPiS_S_i
        .type           _Z15MatrixMulKernelPiS_S_i,@function
        .size           _Z15MatrixMulKernelPiS_S_i,(.L_x_6 - _Z15MatrixMulKernelPiS_S_i)
        .other          _Z15MatrixMulKernelPiS_S_i,@"STO_CUDA_ENTRY STV_DEFAULT"
_Z15MatrixMulKernelPiS_S_i:
.text._Z15MatrixMulKernelPiS_S_i:
[----:B------:R-:W-:Y:S08]  /*0000*/  LDC R1, c[0x0][0x37c] ;  /* 0x0000df00ff017b82 */ /* 0x000ff00000000800 */
[----:B------:R-:W0:Y:S01]  /*0010*/  LDC R0, c[0x0][0x398] ;  /* 0x0000e600ff007b82 */ /* 0x000e220000000800 */
[----:B------:R-:W1:Y:S01]  /*0020*/  S2R R3, SR_TID.X ;  /* 0x0000000000037919 */ /* 0x000e620000002100 */
[----:B------:R-:W2:Y:S01]  /*0030*/  LDCU.64 UR4, c[0x0][0x358] ;  /* 0x00006b00ff0477ac */ /* 0x000ea20008000a00 */
[----:B------:R-:W-:Y:S01]  /*0040*/  HFMA2 R20, -RZ, RZ, 0, 0 ;  /* 0x00000000ff147431 */ /* 0x000fe200000001ff */
[----:B------:R-:W3:Y:S01]  /*0050*/  S2R R5, SR_TID.Y ;  /* 0x0000000000057919 */ /* 0x000ee20000002200 */
[----:B0-----:R-:W-:-:S13]  /*0060*/  ISETP.GE.AND P0, PT, R0, 0x1, PT ;  /* 0x000000010000780c */ /* 0x001fda0003f06270 */
[----:B-123--:R-:W-:Y:S05]  /*0070*/  @!P0 BRA `(.L_x_0) ;  /* 0x0000000800288947 */ /* 0x00efea0003800000 */
[C---:B------:R-:W-:Y:S01]  /*0080*/  ISETP.GE.U32.AND P1, PT, R0.reuse, 0x8, PT ;  /* 0x000000080000780c */ /* 0x040fe20003f26070 */
[----:B------:R-:W-:Y:S01]  /*0090*/  IMAD R6, R5, R0, RZ ;  /* 0x0000000005067224 */ /* 0x000fe200078e02ff */
[----:B------:R-:W-:Y:S02]  /*00a0*/  LOP3.LUT R4, R0, 0x7, RZ, 0xc0, !PT ;  /* 0x0000000700047812 */ /* 0x000fe400078ec0ff */
[----:B------:R-:W-:Y:S02]  /*00b0*/  MOV R7, RZ ;  /* 0x000000ff00077202 */ /* 0x000fe40000000f00 */
[----:B------:R-:W-:Y:S02]  /*00c0*/  ISETP.NE.AND P0, PT, R4, RZ, PT ;  /* 0x000000ff0400720c */ /* 0x000fe40003f05270 */
[----:B------:R-:W-:-:S05]  /*00d0*/  MOV R20, RZ ;  /* 0x000000ff00147202 */ /* 0x000fca0000000f00 */
[----:B------:R-:W-:Y:S06]  /*00e0*/  @!P1 BRA `(.L_x_1) ;  /* 0x0000000000fc9947 */ /* 0x000fec0003800000 */
[----:B------:R-:W0:Y:S01]  /*00f0*/  LDC.64 R8, c[0x0][0x380] ;  /* 0x0000e000ff087b82 */ /* 0x000e220000000a00 */
[C---:B------:R-:W-:Y:S01]  /*0100*/  LOP3.LUT R7, R0.reuse, 0x7ffffff8, RZ, 0xc0, !PT ;  /* 0x7ffffff800077812 */ /* 0x040fe200078ec0ff */
[C-C-:B------:R-:W-:Y:S01]  /*0110*/  IMAD R11, R0.reuse, 0x3, R3.reuse ;  /* 0x00000003000b7824 */ /* 0x140fe200078e0203 */
[----:B------:R-:W-:Y:S01]  /*0120*/  IADD3 R2, PT, PT, R3, R0, RZ ;  /* 0x0000000003027210 */ /* 0x000fe20007ffe0ff */
[C-C-:B------:R-:W-:Y:S01]  /*0130*/  IMAD R29, R0.reuse, 0x5, R3.reuse ;  /* 0x00000005001d7824 */ /* 0x140fe200078e0203 */
[C---:B------:R-:W-:Y:S01]  /*0140*/  SHF.L.U32 R10, R0.reuse, 0x3, RZ ;  /* 0x00000003000a7819 */ /* 0x040fe200000006ff */
[C-C-:B------:R-:W-:Y:S01]  /*0150*/  IMAD R26, R0.reuse, 0x6, R3.reuse ;  /* 0x00000006001a7824 */ /* 0x140fe200078e0203 */
[C---:B------:R-:W-:Y:S01]  /*0160*/  LEA R27, R0.reuse, R3, 0x2 ;  /* 0x00000003001b7211 */ /* 0x040fe200078e10ff */
[----:B------:R-:W1:Y:S01]  /*0170*/  LDC.64 R12, c[0x0][0x388] ;  /* 0x0000e200ff0c7b82 */ /* 0x000e620000000a00 */
[----:B------:R-:W-:Y:S01]  /*0180*/  IMAD R28, R0, 0x7, R3 ;  /* 0x00000007001c7824 */ /* 0x000fe200078e0203 */
[----:B------:R-:W-:Y:S01]  /*0190*/  MOV R20, RZ ;  /* 0x000000ff00147202 */ /* 0x000fe20000000f00 */
[----:B0-----:R-:W-:-:S03]  /*01a0*/  IMAD.WIDE.U32 R8, R6, 0x4, R8 ;  /* 0x0000000406087825 */ /* 0x001fc600078e0008 */
[----:B------:R-:W-:Y:S01]  /*01b0*/  IADD3 R19, P1, PT, R8, 0x10, RZ ;  /* 0x0000001008137810 */ /* 0x000fe20007f3e0ff */
[----:B------:R-:W-:Y:S02]  /*01c0*/  IMAD.MOV R8, RZ, RZ, -R7 ;  /* 0x000000ffff087224 */ /* 0x000fe400078e0a07 */
[----:B-1----:R-:W-:Y:S01]  /*01d0*/  IMAD.WIDE.U32 R16, R3, 0x4, R12 ;  /* 0x0000000403107825 */ /* 0x002fe200078e000c */
[----:B------:R-:W-:Y:S02]  /*01e0*/  IADD3.X R22, PT, PT, RZ, R9, RZ, P1, !PT ;  /* 0x00000009ff167210 */ /* 0x000fe40000ffe4ff */
[----:B------:R-:W-:-:S07]  /*01f0*/  LEA R9, R0, R3, 0x1 ;  /* 0x0000000300097211 */ /* 0x000fce00078e08ff */
.L_x_2:
[----:B------:R-:W-:Y:S02]  /*0200*/  MOV R14, R19 ;  /* 0x00000013000e7202 */ /* 0x000fe40000000f00 */
[----:B------:R-:W-:Y:S01]  /*0210*/  MOV R15, R22 ;  /* 0x00000016000f7202 */ /* 0x000fe20000000f00 */
[--C-:B------:R-:W-:Y:S01]  /*0220*/  IMAD.WIDE.U32 R18, R2, 0x4, R12.reuse ;  /* 0x0000000402127825 */ /* 0x100fe200078e000c */
[----:B------:R-:W2:Y:S04]  /*0230*/  LDG.E R22, desc[UR4][R16.64] ;  /* 0x0000000410167981 */ /* 0x000ea8000c1e1900 */
[----:B------:R-:W2:Y:S04]  /*0240*/  LDG.E R21, desc[UR4][R14.64+-0x10] ;  /* 0xfffff0040e157981 */ /* 0x000ea8000c1e1900 */
[----:B------:R-:W3:Y:S04]  /*0250*/  LDG.E R18, desc[UR4][R18.64] ;  /* 0x0000000412127981 */ /* 0x000ee8000c1e1900 */
[----:B------:R-:W3:Y:S01]  /*0260*/  LDG.E R23, desc[UR4][R14.64+-0xc] ;  /* 0xfffff4040e177981 */ /* 0x000ee2000c1e1900 */
[----:B------:R-:W-:-:S06]  /*0270*/  IMAD.WIDE.U32 R24, R9, 0x4, R12 ;  /* 0x0000000409187825 */ /* 0x000fcc00078e000c */
[----:B------:R-:W4:Y:S04]  /*0280*/  LDG.E R24, desc[UR4][R24.64] ;  /* 0x0000000418187981 */ /* 0x000f28000c1e1900 */
[----:B------:R-:W5:Y:S01]  /*0290*/  LDG.E R25, desc[UR4][R14.64+0x4] ;  /* 0x000004040e197981 */ /* 0x000f62000c1e1900 */
[----:B--2---:R-:W-:-:S03]  /*02a0*/  IMAD R20, R21, R22, R20 ;  /* 0x0000001615147224 */ /* 0x004fc600078e0214 */
[----:B------:R-:W4:Y:S01]  /*02b0*/  LDG.E R21, desc[UR4][R14.64+-0x8] ;  /* 0xfffff8040e157981 */ /* 0x000f22000c1e1900 */
[----:B---3--:R-:W-:Y:S02]  /*02c0*/  IMAD R20, R23, R18, R20 ;  /* 0x0000001217147224 */ /* 0x008fe400078e0214 */
[----:B------:R-:W-:-:S06]  /*02d0*/  IMAD.WIDE.U32 R22, R11, 0x4, R12 ;  /* 0x000000040b167825 */ /* 0x000fcc00078e000c */
[----:B------:R-:W2:Y:S04]  /*02e0*/  LDG.E R22, desc[UR4][R22.64] ;  /* 0x0000000416167981 */ /* 0x000ea8000c1e1900 */
[----:B------:R-:W2:Y:S01]  /*02f0*/  LDG.E R23, desc[UR4][R14.64+-0x4] ;  /* 0xfffffc040e177981 */ /* 0x000ea2000c1e1900 */
[----:B------:R-:W-:-:S06]  /*0300*/  IMAD.WIDE.U32 R18, R27, 0x4, R12 ;  /* 0x000000041b127825 */ /* 0x000fcc00078e000c */
[----:B------:R-:W3:Y:S04]  /*0310*/  LDG.E R18, desc[UR4][R18.64] ;  /* 0x0000000412127981 */ /* 0x000ee8000c1e1900 */
[----:B------:R-:W3:Y:S01]  /*0320*/  LDG.E R19, desc[UR4][R14.64] ;  /* 0x000000040e137981 */ /* 0x000ee2000c1e1900 */
[----:B----4-:R-:W-:-:S04]  /*0330*/  IMAD R20, R21, R24, R20 ;  /* 0x0000001815147224 */ /* 0x010fc800078e0214 */
[----:B--2---:R-:W-:Y:S02]  /*0340*/  IMAD R22, R23, R22, R20 ;  /* 0x0000001617167224 */ /* 0x004fe400078e0214 */
[----:B------:R-:W-:-:S06]  /*0350*/  IMAD.WIDE.U32 R20, R29, 0x4, R12 ;  /* 0x000000041d147825 */ /* 0x000fcc00078e000c */
[----:B------:R-:W5:Y:S01]  /*0360*/  LDG.E R20, desc[UR4][R20.64] ;  /* 0x0000000414147981 */ /* 0x000f62000c1e1900 */
[----:B---3--:R-:W-:-:S03]  /*0370*/  IMAD R24, R19, R18, R22 ;  /* 0x0000001213187224 */ /* 0x008fc600078e0216 */
[----:B------:R-:W2:Y:S01]  /*0380*/  LDG.E R21, desc[UR4][R14.64+0xc] ;  /* 0x00000c040e157981 */ /* 0x000ea2000c1e1900 */
[----:B------:R-:W-:-:S03]  /*0390*/  IMAD.WIDE.U32 R22, R26, 0x4, R12 ;  /* 0x000000041a167825 */ /* 0x000fc600078e000c */
[----:B------:R-:W3:Y:S04]  /*03a0*/  LDG.E R19, desc[UR4][R14.64+0x8] ;  /* 0x000008040e137981 */ /* 0x000ee8000c1e1900 */
[----:B------:R-:W3:Y:S01]  /*03b0*/  LDG.E R22, desc[UR4][R22.64] ;  /* 0x0000000416167981 */ /* 0x000ee2000c1e1900 */
[----:B-----5:R-:W-:Y:S02]  /*03c0*/  IMAD R18, R25, R20, R24 ;  /* 0x0000001419127224 */ /* 0x020fe400078e0218 */
[----:B------:R-:W-:-:S06]  /*03d0*/  IMAD.WIDE.U32 R24, R28, 0x4, R12 ;  /* 0x000000041c187825 */ /* 0x000fcc00078e000c */
[----:B------:R-:W2:Y:S01]  /*03e0*/  LDG.E R24, desc[UR4][R24.64] ;  /* 0x0000000418187981 */ /* 0x000ea2000c1e1900 */
[----:B------:R-:W-:Y:S01]  /*03f0*/  IADD3 R8, PT, PT, R8, 0x8, RZ ;  /* 0x0000000808087810 */ /* 0x000fe20007ffe0ff */
[----:B---3--:R-:W-:Y:S01]  /*0400*/  IMAD R18, R19, R22, R18 ;  /* 0x0000001613127224 */ /* 0x008fe200078e0212 */
[----:B------:R-:W-:-:S04]  /*0410*/  IADD3 R19, P1, PT, R14, 0x20, RZ ;  /* 0x000000200e137810 */ /* 0x000fc80007f3e0ff */
[----:B------:R-:W-:Y:S02]  /*0420*/  IADD3.X R22, PT, PT, RZ, R15, RZ, P1, !PT ;  /* 0x0000000fff167210 */ /* 0x000fe40000ffe4ff */
[----:B------:R-:W-:Y:S01]  /*0430*/  ISETP.NE.AND P1, PT, R8, RZ, PT ;  /* 0x000000ff0800720c */ /* 0x000fe20003f25270 */
[C---:B------:R-:W-:Y:S01]  /*0440*/  IMAD.IADD R11, R10.reuse, 0x1, R11 ;  /* 0x000000010a0b7824 */ /* 0x040fe200078e020b */
[C---:B------:R-:W-:Y:S01]  /*0450*/  IADD3 R2, PT, PT, R10.reuse, R2, RZ ;  /* 0x000000020a027210 */ /* 0x040fe20007ffe0ff */
[C---:B------:R-:W-:Y:S01]  /*0460*/  IMAD.WIDE.U32 R16, R10.reuse, 0x4, R16 ;  /* 0x000000040a107825 */ /* 0x040fe200078e0010 */
[C---:B------:R-:W-:Y:S02]  /*0470*/  IADD3 R9, PT, PT, R10.reuse, R9, RZ ;  /* 0x000000090a097210 */ /* 0x040fe40007ffe0ff */
[C---:B------:R-:W-:Y:S02]  /*0480*/  IADD3 R27, PT, PT, R10.reuse, R27, RZ ;  /* 0x0000001b0a1b7210 */ /* 0x040fe40007ffe0ff */
[----:B------:R-:W-:-:S02]  /*0490*/  IADD3 R29, PT, PT, R10, R29, RZ ;  /* 0x0000001d0a1d7210 */ /* 0x000fc40007ffe0ff */
[C---:B------:R-:W-:Y:S02]  /*04a0*/  IADD3 R26, PT, PT, R10.reuse, R26, RZ ;  /* 0x0000001a0a1a7210 */ /* 0x040fe40007ffe0ff */
[----:B------:R-:W-:Y:S01]  /*04b0*/  IADD3 R28, PT, PT, R10, R28, RZ ;  /* 0x0000001c0a1c7210 */ /* 0x000fe20007ffe0ff */
[----:B--2---:R-:W-:Y:S01]  /*04c0*/  IMAD R20, R21, R24, R18 ;  /* 0x0000001815147224 */ /* 0x004fe200078e0212 */
[----:B------:R-:W-:Y:S06]  /*04d0*/  @P1 BRA `(.L_x_2) ;  /* 0xfffffffc00481947 */ /* 0x000fec000383ffff */
.L_x_1:
[----:B------:R-:W-:Y:S05]  /*04e0*/  @!P0 BRA `(.L_x_0) ;  /* 0x00000004000c8947 */ /* 0x000fea0003800000 */
[----:B------:R-:W-:Y:S02]  /*04f0*/  ISETP.GE.U32.AND P1, PT, R4, 0x4, PT ;  /* 0x000000040400780c */ /* 0x000fe40003f26070 */
[----:B------:R-:W-:-:S04]  /*0500*/  LOP3.LUT R2, R0, 0x3, RZ, 0xc0, !PT ;  /* 0x0000000300027812 */ /* 0x000fc800078ec0ff */
[----:B------:R-:W-:-:S07]  /*0510*/  ISETP.NE.AND P0, PT, R2, RZ, PT ;  /* 0x000000ff0200720c */ /* 0x000fce0003f05270 */
[----:B------:R-:W-:Y:S06]  /*0520*/  @!P1 BRA `(.L_x_3) ;  /* 0x0000000000789947 */ /* 0x000fec0003800000 */
[----:B------:R-:W0:Y:S01]  /*0530*/  LDC.64 R16, c[0x0][0x380] ;  /* 0x0000e000ff107b82 */ /* 0x000e220000000a00 */
[----:B------:R-:W1:Y:S01]  /*0540*/  LDCU.64 UR6, c[0x0][0x380] ;  /* 0x00007000ff0677ac */ /* 0x000e620008000a00 */
[-C--:B------:R-:W-:Y:S01]  /*0550*/  IMAD R15, R7, R0.reuse, R3 ;  /* 0x00000000070f7224 */ /* 0x080fe200078e0203 */
[CC--:B------:R-:W-:Y:S02]  /*0560*/  IADD3 R11, PT, PT, R6.reuse, R7.reuse, RZ ;  /* 0x00000007060b7210 */ /* 0x0c0fe40007ffe0ff */
[----:B------:R-:W-:Y:S02]  /*0570*/  IADD3 R4, P1, PT, R6, R7, RZ ;  /* 0x0000000706047210 */ /* 0x000fe40007f3e0ff */
[----:B------:R-:W-:Y:S01]  /*0580*/  IADD3 R19, PT, PT, R15, R0, RZ ;  /* 0x000000000f137210 */ /* 0x000fe20007ffe0ff */
[----:B------:R-:W2:Y:S04]  /*0590*/  LDC.64 R8, c[0x0][0x388] ;  /* 0x0000e200ff087b82 */ /* 0x000ea80000000a00 */
[----:B------:R-:W-:-:S02]  /*05a0*/  IMAD.IADD R21, R19, 0x1, R0 ;  /* 0x0000000113157824 */ /* 0x000fc400078e0200 */
[----:B0-----:R-:W-:Y:S01]  /*05b0*/  IMAD.WIDE.U32 R16, R11, 0x4, R16 ;  /* 0x000000040b107825 */ /* 0x001fe200078e0010 */
[----:B------:R-:W-:Y:S02]  /*05c0*/  IADD3.X R11, PT, PT, RZ, RZ, RZ, P1, !PT ;  /* 0x000000ffff0b7210 */ /* 0x000fe40000ffe4ff */
[----:B-1----:R-:W-:-:S03]  /*05d0*/  LEA R10, P1, R4, UR6, 0x2 ;  /* 0x00000006040a7c11 */ /* 0x002fc6000f8210ff */
[----:B------:R-:W3:Y:S01]  /*05e0*/  LDG.E R17, desc[UR4][R16.64] ;  /* 0x0000000410117981 */ /* 0x000ee2000c1e1900 */
[----:B------:R-:W-:Y:S01]  /*05f0*/  LEA.HI.X R11, R4, UR7, R11, 0x2, P1 ;  /* 0x00000007040b7c11 */ /* 0x000fe200088f140b */
[----:B--2---:R-:W-:-:S04]  /*0600*/  IMAD.WIDE.U32 R14, R15, 0x4, R8 ;  /* 0x000000040f0e7825 */ /* 0x004fc800078e0008 */
[--C-:B------:R-:W-:Y:S01]  /*0610*/  IMAD.WIDE.U32 R12, R19, 0x4, R8.reuse ;  /* 0x00000004130c7825 */ /* 0x100fe200078e0008 */
[----:B------:R-:W2:Y:S03]  /*0620*/  LDG.E R4, desc[UR4][R10.64+0x4] ;  /* 0x000004040a047981 */ /* 0x000ea6000c1e1900 */
[C---:B------:R-:W-:Y:S01]  /*0630*/  IMAD.WIDE.U32 R18, R21.reuse, 0x4, R8 ;  /* 0x0000000415127825 */ /* 0x040fe200078e0008 */
[----:B------:R-:W3:Y:S01]  /*0640*/  LDG.E R14, desc[UR4][R14.64] ;  /* 0x000000040e0e7981 */ /* 0x000ee2000c1e1900 */
[----:B------:R-:W-:-:S03]  /*0650*/  IADD3 R21, PT, PT, R21, R0, RZ ;  /* 0x0000000015157210 */ /* 0x000fc60007ffe0ff */
[----:B------:R-:W2:Y:S02]  /*0660*/  LDG.E R12, desc[UR4][R12.64] ;  /* 0x000000040c0c7981 */ /* 0x000ea4000c1e1900 */
[----:B------:R-:W-:Y:S02]  /*0670*/  IMAD.WIDE.U32 R8, R21, 0x4, R8 ;  /* 0x0000000415087825 */ /* 0x000fe400078e0008 */
[----:B------:R-:W4:Y:S04]  /*0680*/  LDG.E R18, desc[UR4][R18.64] ;  /* 0x0000000412127981 */ /* 0x000f28000c1e1900 */
[----:B------:R-:W4:Y:S04]  /*0690*/  LDG.E R21, desc[UR4][R10.64+0x8] ;  /* 0x000008040a157981 */ /* 0x000f28000c1e1900 */
[----:B------:R-:W5:Y:S04]  /*06a0*/  LDG.E R23, desc[UR4][R10.64+0xc] ;  /* 0x00000c040a177981 */ /* 0x000f68000c1e1900 */
[----:B------:R-:W5:Y:S01]  /*06b0*/  LDG.E R8, desc[UR4][R8.64] ;  /* 0x0000000408087981 */ /* 0x000f62000c1e1900 */
[----:B------:R-:W-:Y:S01]  /*06c0*/  IADD3 R7, PT, PT, R7, 0x4, RZ ;  /* 0x0000000407077810 */ /* 0x000fe20007ffe0ff */
[----:B---3--:R-:W-:-:S04]  /*06d0*/  IMAD R17, R17, R14, R20 ;  /* 0x0000000e11117224 */ /* 0x008fc800078e0214 */
[----:B--2---:R-:W-:-:S04]  /*06e0*/  IMAD R4, R4, R12, R17 ;  /* 0x0000000c04047224 */ /* 0x004fc800078e0211 */
[----:B----4-:R-:W-:-:S04]  /*06f0*/  IMAD R4, R21, R18, R4 ;  /* 0x0000001215047224 */ /* 0x010fc800078e0204 */
[----:B-----5:R-:W-:-:S07]  /*0700*/  IMAD R20, R23, R8, R4 ;  /* 0x0000000817147224 */ /* 0x020fce00078e0204 */
.L_x_3:
[----:B------:R-:W-:Y:S05]  /*0710*/  @!P0 BRA `(.L_x_0) ;  /* 0x0000000000808947 */ /* 0x000fea0003800000 */
[----:B------:R-:W-:Y:S01]  /*0720*/  ISETP.NE.AND P1, PT, R2, 0x1, PT ;  /* 0x000000010200780c */ /* 0x000fe20003f25270 */
[----:B------:R-:W0:Y:S01]  /*0730*/  LDC.64 R18, c[0x0][0x380] ;  /* 0x0000e000ff127b82 */ /* 0x000e220000000a00 */
[----:B------:R-:W-:-:S04]  /*0740*/  LOP3.LUT R2, R0, 0x1, RZ, 0xc0, !PT ;  /* 0x0000000100027812 */ /* 0x000fc800078ec0ff */
[----:B------:R-:W-:-:S03]  /*0750*/  ISETP.NE.U32.AND P0, PT, R2, 0x1, PT ;  /* 0x000000010200780c */ /* 0x000fc60003f05070 */
[----:B------:R-:W1:Y:S04]  /*0760*/  LDC.64 R14, c[0x0][0x388] ;  /* 0x0000e200ff0e7b82 */ /* 0x000e680000000a00 */
[CC--:B------:R-:W-:Y:S01]  /*0770*/  @P1 IADD3 R17, PT, PT, R6.reuse, R7.reuse, RZ ;  /* 0x0000000706111210 */ /* 0x0c0fe20007ffe0ff */
[CC--:B------:R-:W-:Y:S01]  /*0780*/  @P1 IMAD R21, R7.reuse, R0.reuse, R3 ;  /* 0x0000000007151224 */ /* 0x0c0fe200078e0203 */
[----:B------:R-:W-:Y:S02]  /*0790*/  @P1 IADD3 R2, P2, PT, R6, R7, RZ ;  /* 0x0000000706021210 */ /* 0x000fe40007f5e0ff */
[----:B------:R-:W2:Y:S01]  /*07a0*/  @P1 LDC.64 R12, c[0x0][0x380] ;  /* 0x0000e000ff0c1b82 */ /* 0x000ea20000000a00 */
[----:B------:R-:W-:Y:S02]  /*07b0*/  @P1 IADD3 R7, PT, PT, R7, 0x2, RZ ;  /* 0x0000000207071810 */ /* 0x000fe40007ffe0ff */
[----:B------:R-:W-:-:S02]  /*07c0*/  @P1 IADD3 R23, PT, PT, R21, R0, RZ ;  /* 0x0000000015171210 */ /* 0x000fc40007ffe0ff */
[----:B------:R-:W-:-:S03]  /*07d0*/  @P1 IADD3.X R4, PT, PT, RZ, RZ, RZ, P2, !PT ;  /* 0x000000ffff041210 */ /* 0x000fc600017fe4ff */
[----:B------:R-:W3:Y:S01]  /*07e0*/  LDC.64 R8, c[0x0][0x380] ;  /* 0x0000e000ff087b82 */ /* 0x000ee20000000a00 */
[----:B0-----:R-:W-:-:S06]  /*07f0*/  @P1 IMAD.WIDE.U32 R18, R17, 0x4, R18 ;  /* 0x0000000411121825 */ /* 0x001fcc00078e0012 */
[----:B------:R-:W4:Y:S01]  /*0800*/  @P1 LDG.E R19, desc[UR4][R18.64] ;  /* 0x0000000412131981 */ /* 0x000f22000c1e1900 */
[----:B------:R-:W0:Y:S01]  /*0810*/  LDC.64 R10, c[0x0][0x388] ;  /* 0x0000e200ff0a7b82 */ /* 0x000e220000000a00 */
[----:B-1----:R-:W-:Y:S01]  /*0820*/  @P1 IMAD.WIDE.U32 R16, R21, 0x4, R14 ;  /* 0x0000000415101825 */ /* 0x002fe200078e000e */
[----:B------:R-:W-:-:S03]  /*0830*/  @!P0 IADD3 R21, PT, PT, R6, R7, RZ ;  /* 0x0000000706158210 */ /* 0x000fc60007ffe0ff */
[----:B------:R-:W-:Y:S02]  /*0840*/  @P1 IMAD.WIDE.U32 R14, R23, 0x4, R14 ;  /* 0x00000004170e1825 */ /* 0x000fe400078e000e */
[----:B------:R-:W4:Y:S01]  /*0850*/  @P1 LDG.E R16, desc[UR4][R16.64] ;  /* 0x0000000410101981 */ /* 0x000f22000c1e1900 */
[C---:B--2---:R-:W-:Y:S01]  /*0860*/  @P1 LEA R12, P2, R2.reuse, R12, 0x2 ;  /* 0x0000000c020c1211 */ /* 0x044fe200078410ff */
[----:B------:R-:W-:Y:S02]  /*0870*/  @!P0 IMAD R7, R7, R0, R3 ;  /* 0x0000000007078224 */ /* 0x000fe400078e0203 */
[----:B------:R-:W2:Y:S01]  /*0880*/  @P1 LDG.E R14, desc[UR4][R14.64] ;  /* 0x000000040e0e1981 */ /* 0x000ea2000c1e1900 */
[----:B------:R-:W-:Y:S01]  /*0890*/  @P1 LEA.HI.X R13, R2, R13, R4, 0x2, P2 ;  /* 0x0000000d020d1211 */ /* 0x000fe200010f1404 */
[----:B---3--:R-:W-:-:S04]  /*08a0*/  @!P0 IMAD.WIDE.U32 R8, R21, 0x4, R8 ;  /* 0x0000000415088825 */ /* 0x008fc800078e0008 */
[----:B------:R-:W2:Y:S04]  /*08b0*/  @P1 LDG.E R12, desc[UR4][R12.64+0x4] ;  /* 0x000004040c0c1981 */ /* 0x000ea8000c1e1900 */
[----:B------:R-:W3:Y:S01]  /*08c0*/  @!P0 LDG.E R9, desc[UR4][R8.64] ;  /* 0x0000000408098981 */ /* 0x000ee2000c1e1900 */
[----:B0-----:R-:W-:-:S06]  /*08d0*/  @!P0 IMAD.WIDE.U32 R10, R7, 0x4, R10 ;  /* 0x00000004070a8825 */ /* 0x001fcc00078e000a */
[----:B------:R-:W3:Y:S01]  /*08e0*/  @!P0 LDG.E R10, desc[UR4][R10.64] ;  /* 0x000000040a0a8981 */ /* 0x000ee2000c1e1900 */
[----:B----4-:R-:W-:-:S04]  /*08f0*/  @P1 IMAD R19, R19, R16, R20 ;  /* 0x0000001013131224 */ /* 0x010fc800078e0214 */
[----:B--2---:R-:W-:-:S04]  /*0900*/  @P1 IMAD R20, R12, R14, R19 ;  /* 0x0000000e0c141224 */ /* 0x004fc800078e0213 */
[----:B---3--:R-:W-:-:S07]  /*0910*/  @!P0 IMAD R20, R9, R10, R20 ;  /* 0x0000000a09148224 */ /* 0x008fce00078e0214 */
.L_x_0:
[----:B------:R-:W0:Y:S01]  /*0920*/  LDC.64 R6, c[0x0][0x390] ;  /* 0x0000e400ff067b82 */ /* 0x000e220000000a00 */
[----:B------:R-:W-:-:S04]  /*0930*/  IMAD R3, R5, R0, R3 ;  /* 0x0000000005037224 */ /* 0x000fc800078e0203 */
[----:B0-----:R-:W-:-:S05]  /*0940*/  IMAD.WIDE R2, R3, 0x4, R6 ;  /* 0x0000000403027825 */ /* 0x001fca00078e0206 */
[----:B------:R-:W-:Y:S01]  /*0950*/  STG.E desc[UR4][R2.64], R20 ;  /* 0x0000001402007986 */ /* 0x000fe2000c101904 */
[----:B------:R-:W-:Y:S05]  /*0960*/  EXIT ;  /* 0x000000000000794d */ /* 0x000fea0003800000 */
.L_x_4:
[----:B------:R-:W-:-:S00]  /*0970*/  BRA `(.L_x_4) ;  /* 0xfffffffc00fc7947 */ /* 0x000fc0000383ffff */
[----:B------:R-:W-:-:S00]  /*0980*/  NOP ;  /* 0x0000000000007918 */ /* 0x000fc00000000000 */
[----:B------:R-:W-:-:S00]  /*0990*/  NOP ;  /* 0x0000000000007918 */ /* 0x000fc00000000000 */
[----:B------:R-:W-:-:S00]  /*09a0*/  NOP ;  /* 0x0000000000007918 */ /* 0x000fc00000000000 */
[----:B------:R-:W-:-:S00]  /*09b0*/  NOP ;  /* 0x0000000000007918 */ /* 0x000fc00000000000 */
[----:B------:R-:W-:-:S00]  /*09c0*/  NOP ;  /* 0x0000000000007918 */ /* 0x000fc00000000000 */
[----:B------:R-:W-:-:S00]  /*09d0*/  NOP ;  /* 0x0000000000007918 */ /* 0x000fc00000000000 */
[----:B------:R-:W-:-:S00]  /*09e0*/  NOP ;  /* 0x0000000000007918 */ /* 0x000fc00000000000 */
[----:B------:R-:W-:-:S00]  /*09f0*/  NOP ;  /* 0x0000000000007918 */ /* 0x000fc00000000000 */
.L_x_6:


//--------------------- .text._Z15MatrixAddKernelPiS_S_i --------------------------
	.section	.text._Z15MatrixAddKernelPiS_S_i,"ax",@progbits
	.align	128
        .global         _Z15MatrixAddKernelPiS_S_i
        .type           _Z15MatrixAddKernelPiS_S_i,@function
        .size           _Z15MatrixAddKernelPiS_S_i,(.L_x_7 - _Z15MatrixAddKernelPiS_S_i)
        .other          _Z15MatrixAddKernelPiS_S_i,@"STO_CUDA_ENTRY STV_DEFAULT"
_Z15MatrixAddKernelPiS_S_i:
.text._Z15MatrixAddKernelPiS_S_i:
[----:B------:R-:W-:Y:S01]  /*0000*/  LDC R1, c[0x0][0x37c] ;  /* 0x0000df00ff017b82 */ /* 0x000fe20000000800 */
[----:B------:R-:W0:Y:S01]  /*0010*/  S2R R9, SR_CTAID.X ;  /* 0x0000000000097919 */ /* 0x000e220000002500 */
[----:B------:R-:W0:Y:S02]  /*0020*/  LDCU UR4, c[0x0][0x398] ;  /* 0x00007300ff0477ac */ /* 0x000e240008000800 */
[----:B0-----:R-:W-:-:S13]  /*0030*/  ISETP.GE.AND P0, PT, R9, UR4, PT ;  /* 0x0000000409007c0c */ /* 0x001fda000bf06270 */
[----:B------:R-:W-:Y:S05]  /*0040*/  @P0 EXIT ;  /* 0x000000000000094d */ /* 0x000fea0003800000 */
[----:B------:R-:W0:Y:S01]  /*0050*/  LDC.64 R2, c[0x0][0x380] ;  /* 0x0000e000ff027b82 */ /* 0x000e220000000a00 */
[----:B------:R-:W1:Y:S07]  /*0060*/  LDCU.64 UR4, c[0x0][0x358] ;  /* 0x00006b00ff0477ac */ /* 0x000e6e0008000a00 */
[----:B------:R-:W2:Y:S08]  /*0070*/  LDC.64 R4, c[0x0][0x388] ;  /* 0x0000e200ff047b82 */ /* 0x000eb00000000a00 */
[----:B------:R-:W3:Y:S01]  /*0080*/  LDC.64 R6, c[0x0][0x390] ;  /* 0x0000e400ff067b82 */ /* 0x000ee20000000a00 */
[----:B0-----:R-:W-:-:S06]  /*0090*/  IMAD.WIDE.U32 R2, R9, 0x4, R2 ;  /* 0x0000000409027825 */ /* 0x001fcc00078e0002 */
[----:B-1----:R-:W4:Y:S01]  /*00a0*/  LDG.E R2, desc[UR4][R2.64] ;  /* 0x0000000402027981 */ /* 0x002f22000c1e1900 */
[----:B--2---:R-:W-:-:S06]  /*00b0*/  IMAD.WIDE.U32 R4, R9, 0x4, R4 ;  /* 0x0000000409047825 */ /* 0x004fcc00078e0004 */
[----:B------:R-:W4:Y:S01]  /*00c0*/  LDG.E R5, desc[UR4][R4.64] ;  /* 0x0000000404057981 */ /* 0x000f22000c1e1900 */
[----:B---3--:R-:W-:Y:S01]  /*00d0*/  IMAD.WIDE.U32 R6, R9, 0x4, R6 ;  /* 0x0000000409067825 */ /* 0x008fe200078e0006 */
[----:B----4-:R-:W-:-:S05]  /*00e0*/  IADD3 R9, PT, PT, R2, R5, RZ ;  /* 0x0000000502097210 */ /* 0x010fca0007ffe0ff */
[----:B------:R-:W-:Y:S01]  /*00f0*/  STG.E desc[UR4][R6.64], R9 ;  /* 0x0000000906007986 */ /* 0x000fe2000c101904 */
[----:B------:R-:W-:Y:S05]  /*0100*/  EXIT ;  /* 0x000000000000794d */ /* 0x000fea0003800000 */
.L_x_5:
        /* <DEDUP_REMOVED lines=15> */
.L_x_7:


//--------------------- .nv.shared.reserved.0     --------------------------
	.section	.nv.shared.reserved.0,"aw",@nobits
	.weak		__nv_reservedSMEM_offset_0_alias
	.size		__nv_reservedSMEM_offset_0_alias, 0, 64
	.other		__nv_reservedSMEM_offset_0_alias,@"STO_CUDA_RESERVED_SHARED STV_DEFAULT"
__nv_reservedSMEM_offset_0_alias:
	.zero		0
	.zero		64


//--------------------- .nv.constant0._Z15MatrixMulKernelPiS_S_i --------------------------
	.section	.nv.constant0._Z15MatrixMulKernelPiS_S_i,"a",@progbits
	.sectionflags	@""
	.align	4
.nv.constant0._Z15MatrixMulKernelPiS_S_i:
	.zero		924


//--------------------- .nv.constant0._Z15MatrixAddKernelPiS_S_i --------------------------
	.section	.nv.constant0._Z15MatrixAddKernelPiS_S_i,"a",@progbits
	.sectionflags	@""
	.align	4
.nv.constant0._Z15MatrixAddKernelPiS_S_i:
	.zero		924


//--------------------- SYMBOLS --------------------------

	.type		.nv.reservedSmem.offset0,@object
	.size		.nv.reservedSmem.offset0,0x4
